//
// Generated by NVIDIA NVVM Compiler
//
// Compiler Build ID: CL-36424714
// Cuda compilation tools, release 13.0, V13.0.88
// Based on NVVM 20.0.0
//

.version 9.0
.target sm_100
.address_size 64

	// .globl	_Z25unique_idx_calc_threadIdxPi
.extern .func  (.param .b32 func_retval0) vprintf
(
	.param .b64 vprintf_param_0,
	.param .b64 vprintf_param_1
)
;
.global .align 1 .b8 $str[60] = {116, 104, 114, 101, 97, 100, 73, 100, 120, 46, 120, 58, 32, 37, 100, 44, 32, 98, 108, 111, 99, 107, 73, 100, 120, 46, 120, 58, 32, 37, 100, 44, 32, 98, 108, 111, 99, 107, 68, 105, 109, 46, 120, 58, 32, 37, 100, 44, 32, 118, 97, 108, 117, 101, 58, 32, 37, 100, 10};
.global .align 1 .b8 $str$1[55] = {116, 104, 114, 101, 97, 100, 73, 100, 120, 46, 120, 58, 32, 37, 100, 44, 32, 98, 108, 111, 99, 107, 73, 100, 120, 46, 120, 58, 32, 37, 100, 44, 32, 103, 105, 100, 46, 120, 58, 32, 37, 100, 44, 32, 118, 97, 108, 117, 101, 58, 32, 37, 100, 10};

.visible .entry _Z25unique_idx_calc_threadIdxPi(
	.param .u64 .ptr .align 1 _Z25unique_idx_calc_threadIdxPi_param_0
)
{
	.local .align 16 .b8 	__local_depot0[16];
	.reg .b64 	%SP;
	.reg .b64 	%SPL;
	.reg .b32 	%r<8>;
	.reg .b64 	%rd<9>;

	mov.u64 	%SPL, __local_depot0;
	cvta.local.u64 	%SP, %SPL;
	ld.param.u64 	%rd1, [_Z25unique_idx_calc_threadIdxPi_param_0];
	cvta.to.global.u64 	%rd2, %rd1;
	add.u64 	%rd3, %SP, 0;
	add.u64 	%rd4, %SPL, 0;
	mov.u32 	%r1, %tid.x;
	mov.u32 	%r2, %ctaid.x;
	mov.u32 	%r3, %ntid.x;
	mad.lo.s32 	%r4, %r2, %r3, %r1;
	mul.wide.s32 	%rd5, %r4, 4;
	add.s64 	%rd6, %rd2, %rd5;
	ld.global.u32 	%r5, [%rd6];
	st.local.v4.u32 	[%rd4], {%r4, %r2, %r3, %r5};
	mov.u64 	%rd7, $str;
	cvta.global.u64 	%rd8, %rd7;
	{ // callseq 0, 0
	.param .b64 param0;
	st.param.b64 	[param0], %rd8;
	.param .b64 param1;
	st.param.b64 	[param1], %rd3;
	.param .b32 retval0;
	call.uni (retval0), 
	vprintf, 
	(
	param0, 
	param1
	);
	ld.param.b32 	%r6, [retval0];
	} // callseq 0
	ret;

}
	// .globl	_Z15unique_gid_calcPi
.visible .entry _Z15unique_gid_calcPi(
	.param .u64 .ptr .align 1 _Z15unique_gid_calcPi_param_0
)
{
	.local .align 16 .b8 	__local_depot1[16];
	.reg .b64 	%SP;
	.reg .b64 	%SPL;
	.reg .b32 	%r<8>;
	.reg .b64 	%rd<9>;

	mov.u64 	%SPL, __local_depot1;
	cvta.local.u64 	%SP, %SPL;
	ld.param.u64 	%rd1, [_Z15unique_gid_calcPi_param_0];
	cvta.to.global.u64 	%rd2, %rd1;
	add.u64 	%rd3, %SP, 0;
	add.u64 	%rd4, %SPL, 0;
	mov.u32 	%r1, %tid.x;
	mov.u32 	%r2, %ntid.x;
	mov.u32 	%r3, %ctaid.x;
	mad.lo.s32 	%r4, %r2, %r3, %r1;
	mul.wide.s32 	%rd5, %r4, 4;
	add.s64 	%rd6, %rd2, %rd5;
	ld.global.u32 	%r5, [%rd6];
	st.local.v4.u32 	[%rd4], {%r1, %r3, %r4, %r5};
	mov.u64 	%rd7, $str$1;
	cvta.global.u64 	%rd8, %rd7;
	{ // callseq 1, 0
	.param .b64 param0;
	st.param.b64 	[param0], %rd8;
	.param .b64 param1;
	st.param.b64 	[param1], %rd3;
	.param .b32 retval0;
	call.uni (retval0), 
	vprintf, 
	(
	param0, 
	param1
	);
	ld.param.b32 	%r6, [retval0];
	} // callseq 1
	ret;

}


// ===== COMPILED SASS (sm_100) =====

	.target	sm_100

	.elftype	@"ET_EXEC"


//--------------------- .note.nv.tkinfo           --------------------------
	.section	.note.nv.tkinfo,"",@"SHT_NOTE"
	.sectionflags	@"SHF_NOTE_NV_TKINFO"
	.tkinfo
        /*0018*/ 	.word	0x00000002
        /*0030*/ 	.string	""
        /*0030*/ 	.string	"ptxas"
        /*0030*/ 	.string	"Cuda compilation tools, release 13.0, V13.0.88"
        /*0030*/ 	.string	"Build cuda_13.0.r13.0/compiler.36424714_0"
        /*0030*/ 	.string	"-arch sm_100 -m 64 "



//--------------------- .note.nv.cuinfo           --------------------------
	.section	.note.nv.cuinfo,"",@"SHT_NOTE"
	.sectionflags	@"SHF_NOTE_NV_CUINFO"
        /*0018*/ 	.short	0x0002
        /*001a*/ 	.short	0x0064
        /*001c*/ 	.short	0x0082
	.zero		2


//--------------------- .nv.info                  --------------------------
	.section	.nv.info,"",@"SHT_CUDA_INFO"
	.align	4


	//----- nvinfo : EIATTR_REGCOUNT
	.align		4
        /*0000*/ 	.byte	0x04, 0x2f
        /*0002*/ 	.short	(.L_3 - .L_2)
	.align		4
.L_2:
        /*0004*/ 	.word	index@(_Z25unique_idx_calc_threadIdxPi)
        /*0008*/ 	.word	0x00000018


	//----- nvinfo : EIATTR_FRAME_SIZE
	.align		4
.L_3:
        /*000c*/ 	.byte	0x04, 0x11
        /*000e*/ 	.short	(.L_5 - .L_4)
	.align		4
.L_4:
        /*0010*/ 	.word	index@(_Z25unique_idx_calc_threadIdxPi)
        /*0014*/ 	.word	0x00000010


	//----- nvinfo : EIATTR_REGCOUNT
	.align		4
.L_5:
        /*0018*/ 	.byte	0x04, 0x2f
        /*001a*/ 	.short	(.L_7 - .L_6)
	.align		4
.L_6:
        /*001c*/ 	.word	index@(_Z15unique_gid_calcPi)
        /*0020*/ 	.word	0x00000018


	//----- nvinfo : EIATTR_FRAME_SIZE
	.align		4
.L_7:
        /*0024*/ 	.byte	0x04, 0x11
        /*0026*/ 	.short	(.L_9 - .L_8)
	.align		4
.L_8:
        /*0028*/ 	.word	index@(_Z15unique_gid_calcPi)
        /*002c*/ 	.word	0x00000010


	//----- nvinfo : EIATTR_MIN_STACK_SIZE
	.align		4
.L_9:
        /*0030*/ 	.byte	0x04, 0x12
        /*0032*/ 	.short	(.L_11 - .L_10)
	.align		4
.L_10:
        /*0034*/ 	.word	index@(_Z15unique_gid_calcPi)
        /*0038*/ 	.word	0x00000010


	//----- nvinfo : EIATTR_MIN_STACK_SIZE
	.align		4
.L_11:
        /*003c*/ 	.byte	0x04, 0x12
        /*003e*/ 	.short	(.L_13 - .L_12)
	.align		4
.L_12:
        /*0040*/ 	.word	index@(_Z25unique_idx_calc_threadIdxPi)
        /*0044*/ 	.word	0x00000010
.L_13:


//--------------------- .nv.compat                --------------------------
	.section	.nv.compat,"",@"SHT_CUDA_COMPAT_INFO"
	.align	4
        /*0000*/ 	.byte	0x02, 0x09, 0x00, 0x00, 0x02, 0x02, 0x01, 0x00, 0x02, 0x05, 0x05, 0x00, 0x03, 0x07, 0x01, 0x01
        /*0010*/ 	.byte	0x02, 0x03, 0x00, 0x00, 0x02, 0x06, 0x01, 0x00, 0x04, 0x0b, 0x08, 0x00, 0x09, 0x00, 0x00, 0x00
        /*0020*/ 	.byte	0x00, 0x00, 0x00, 0x00


//--------------------- .nv.info._Z15unique_gid_calcPi --------------------------
	.section	.nv.info._Z15unique_gid_calcPi,"",@"SHT_CUDA_INFO"
	.sectionflags	@""
	.align	4


	//----- nvinfo : EIATTR_CUDA_API_VERSION
	.align		4
        /*0000*/ 	.byte	0x04, 0x37
        /*0002*/ 	.short	(.L_15 - .L_14)
.L_14:
        /*0004*/ 	.word	0x00000082


	//----- nvinfo : EIATTR_KPARAM_INFO
	.align		4
.L_15:
        /*0008*/ 	.byte	0x04, 0x17
        /*000a*/ 	.short	(.L_17 - .L_16)
.L_16:
        /*000c*/ 	.word	0x00000000
        /*0010*/ 	.short	0x0000
        /*0012*/ 	.short	0x0000
        /*0014*/ 	.byte	0x00, 0xf5, 0x21, 0x00


	//----- nvinfo : EIATTR_SPARSE_MMA_MASK
	.align		4
.L_17:
        /*0018*/ 	.byte	0x03, 0x50
        /*001a*/ 	.short	0x0000


	//----- nvinfo : EIATTR_MAXREG_COUNT
	.align		4
        /*001c*/ 	.byte	0x03, 0x1b
        /*001e*/ 	.short	0x00ff


	//----- nvinfo : EIATTR_EXTERNS
	.align		4
        /*0020*/ 	.byte	0x04, 0x0f
        /*0022*/ 	.short	(.L_19 - .L_18)


	//   ....[0]....
	.align		4
.L_18:
        /*0024*/ 	.word	index@(vprintf)


	//----- nvinfo : EIATTR_MERCURY_ISA_VERSION
	.align		4
.L_19:
        /*0028*/ 	.byte	0x03, 0x5f
        /*002a*/ 	.short	0x0101


	//----- nvinfo : EIATTR_VRC_CTA_INIT_COUNT
	.align		4
        /*002c*/ 	.byte	0x02, 0x4a
	.zero		1
	.zero		1


	//----- nvinfo : EIATTR_SYSCALL_OFFSETS
	.align		4
        /*0030*/ 	.byte	0x04, 0x46
        /*0032*/ 	.short	(.L_21 - .L_20)


	//   ....[0]....
.L_20:
        /*0034*/ 	.word	0x00000150


	//----- nvinfo : EIATTR_EXIT_INSTR_OFFSETS
	.align		4
.L_21:
        /*0038*/ 	.byte	0x04, 0x1c
        /*003a*/ 	.short	(.L_23 - .L_22)


	//   ....[0]....
.L_22:
        /*003c*/ 	.word	0x00000160


	//----- nvinfo : EIATTR_CBANK_PARAM_SIZE
	.align		4
.L_23:
        /*0040*/ 	.byte	0x03, 0x19
        /*0042*/ 	.short	0x0008


	//----- nvinfo : EIATTR_PARAM_CBANK
	.align		4
        /*0044*/ 	.byte	0x04, 0x0a
        /*0046*/ 	.short	(.L_25 - .L_24)
	.align		4
.L_24:
        /*0048*/ 	.word	index@(.nv.constant0._Z15unique_gid_calcPi)
        /*004c*/ 	.short	0x0380
        /*004e*/ 	.short	0x0008


	//----- nvinfo : EIATTR_SW_WAR
	.align		4
.L_25:
        /*0050*/ 	.byte	0x04, 0x36
        /*0052*/ 	.short	(.L_27 - .L_26)
.L_26:
        /*0054*/ 	.word	0x00000008
.L_27:


//--------------------- .nv.info._Z25unique_idx_calc_threadIdxPi --------------------------
	.section	.nv.info._Z25unique_idx_calc_threadIdxPi,"",@"SHT_CUDA_INFO"
	.sectionflags	@""
	.align	4


	//----- nvinfo : EIATTR_CUDA_API_VERSION
	.align		4
        /*0000*/ 	.byte	0x04, 0x37
        /*0002*/ 	.short	(.L_29 - .L_28)
.L_28:
        /*0004*/ 	.word	0x00000082


	//----- nvinfo : EIATTR_KPARAM_INFO
	.align		4
.L_29:
        /*0008*/ 	.byte	0x04, 0x17
        /*000a*/ 	.short	(.L_31 - .L_30)
.L_30:
        /*000c*/ 	.word	0x00000000
        /*0010*/ 	.short	0x0000
        /*0012*/ 	.short	0x0000
        /*0014*/ 	.byte	0x00, 0xf5, 0x21, 0x00


	//----- nvinfo : EIATTR_SPARSE_MMA_MASK
	.align		4
.L_31:
        /*0018*/ 	.byte	0x03, 0x50
        /*001a*/ 	.short	0x0000


	//----- nvinfo : EIATTR_MAXREG_COUNT
	.align		4
        /*001c*/ 	.byte	0x03, 0x1b
        /*001e*/ 	.short	0x00ff


	//----- nvinfo : EIATTR_EXTERNS
	.align		4
        /*0020*/ 	.byte	0x04, 0x0f
        /*0022*/ 	.short	(.L_33 - .L_32)


	//   ....[0]....
	.align		4
.L_32:
        /*0024*/ 	.word	index@(vprintf)


	//----- nvinfo : EIATTR_MERCURY_ISA_VERSION
	.align		4
.L_33:
        /*0028*/ 	.byte	0x03, 0x5f
        /*002a*/ 	.short	0x0101


	//----- nvinfo : EIATTR_VRC_CTA_INIT_COUNT
	.align		4
        /*002c*/ 	.byte	0x02, 0x4a
	.zero		1
	.zero		1


	//----- nvinfo : EIATTR_SYSCALL_OFFSETS
	.align		4
        /*0030*/ 	.byte	0x04, 0x46
        /*0032*/ 	.short	(.L_35 - .L_34)


	//   ....[0]....
.L_34:
        /*0034*/ 	.word	0x00000150


	//----- nvinfo : EIATTR_EXIT_INSTR_OFFSETS
	.align		4
.L_35:
        /*0038*/ 	.byte	0x04, 0x1c
        /*003a*/ 	.short	(.L_37 - .L_36)


	//   ....[0]....
.L_36:
        /*003c*/ 	.word	0x00000160


	//----- nvinfo : EIATTR_CBANK_PARAM_SIZE
	.align		4
.L_37:
        /*0040*/ 	.byte	0x03, 0x19
        /*0042*/ 	.short	0x0008


	//----- nvinfo : EIATTR_PARAM_CBANK
	.align		4
        /*0044*/ 	.byte	0x04, 0x0a
        /*0046*/ 	.short	(.L_39 - .L_38)
	.align		4
.L_38:
        /*0048*/ 	.word	index@(.nv.constant0._Z25unique_idx_calc_threadIdxPi)
        /*004c*/ 	.short	0x0380
        /*004e*/ 	.short	0x0008


	//----- nvinfo : EIATTR_SW_WAR
	.align		4
.L_39:
        /*0050*/ 	.byte	0x04, 0x36
        /*0052*/ 	.short	(.L_41 - .L_40)
.L_40:
        /*0054*/ 	.word	0x00000008
.L_41:


//--------------------- .nv.callgraph             --------------------------
	.section	.nv.callgraph,"",@"SHT_CUDA_CALLGRAPH"
	.align	4
	.sectionentsize	8
	.align		4
        /*0000*/ 	.word	0x00000000
	.align		4
        /*0004*/ 	.word	0xffffffff
	.align		4
        /*0008*/ 	.word	index@(_Z15unique_gid_calcPi)
	.align		4
        /*000c*/ 	.word	index@(vprintf)
	.align		4
        /*0010*/ 	.word	index@(_Z25unique_idx_calc_threadIdxPi)
	.align		4
        /*0014*/ 	.word	index@(vprintf)
	.align		4
        /*0018*/ 	.word	0x00000000
	.align		4
        /*001c*/ 	.word	0xfffffffe
	.align		4
        /*0020*/ 	.word	0x00000000
	.align		4
        /*0024*/ 	.word	0xfffffffd
	.align		4
        /*0028*/ 	.word	0x00000000
	.align		4
        /*002c*/ 	.word	0xfffffffc


//--------------------- .nv.constant4             --------------------------
	.section	.nv.constant4,"a",@progbits
	.align	8
	.align		8
.nv.constant4:
        /*0000*/ 	.dword	vprintf
	.align		8
        /*0008*/ 	.dword	$str
	.align		8
        /*0010*/ 	.dword	$str$1


//--------------------- .text._Z15unique_gid_calcPi --------------------------
	.section	.text._Z15unique_gid_calcPi,"ax",@progbits
	.align	128
        .global         _Z15unique_gid_calcPi
        .type           _Z15unique_gid_calcPi,@function
        .size           _Z15unique_gid_calcPi,(.L_x_4 - _Z15unique_gid_calcPi)
        .other          _Z15unique_gid_calcPi,@"STO_CUDA_ENTRY STV_DEFAULT"
_Z15unique_gid_calcPi:
.text._Z15unique_gid_calcPi:
[----:B------:R-:W0:Y:S01]  /*0000*/  LDC R1, c[0x0][0x37c] ;  /* 0x0000df00ff017b82 */ /* 0x000e220000000800 */
[----:B------:R-:W1:Y:S07]  /*0010*/  S2R R12, SR_TID.X ;  /* 0x00000000000c7919 */ /* 0x000e6e0000002100 */
[----:B------:R-:W2:Y:S01]  /*0020*/  LDC.64 R2, c[0x0][0x380] ;  /* 0x0000e000ff027b82 */ /* 0x000ea20000000a00 */
[----:B------:R-:W3:Y:S01]  /*0030*/  LDCU UR6, c[0x0][0x2fc] ;  /* 0x00005f80ff0677ac */ /* 0x000ee20008000800 */
[----:B0-----:R-:W-:Y:S01]  /*0040*/  VIADD R1, R1, 0xfffffff0 ;  /* 0xfffffff001017836 */ /* 0x001fe20000000000 */
[----:B------:R-:W1:Y:S01]  /*0050*/  S2R R13, SR_CTAID.X ;  /* 0x00000000000d7919 */ /* 0x000e620000002500 */
[----:B------:R-:W1:Y:S01]  /*0060*/  LDCU UR7, c[0x0][0x360] ;  /* 0x00006c00ff0777ac */ /* 0x000e620008000800 */
[----:B------:R-:W0:Y:S01]  /*0070*/  LDCU.64 UR4, c[0x0][0x358] ;  /* 0x00006b00ff0477ac */ /* 0x000e220008000a00 */
[----:B------:R-:W-:Y:S01]  /*0080*/  MOV R0, 0x0 ;  /* 0x0000000000007802 */ /* 0x000fe20000000f00 */
[----:B------:R-:W4:Y:S01]  /*0090*/  LDCU.64 UR8, c[0x4][0x10] ;  /* 0x01000200ff0877ac */ /* 0x000f220008000a00 */
[----:B-1----:R-:W-:-:S04]  /*00a0*/  IMAD R14, R13, UR7, R12 ;  /* 0x000000070d0e7c24 */ /* 0x002fc8000f8e020c */
[----:B--2---:R-:W-:-:S05]  /*00b0*/  IMAD.WIDE R2, R14, 0x4, R2 ;  /* 0x000000040e027825 */ /* 0x004fca00078e0202 */
[----:B0-----:R-:W2:Y:S01]  /*00c0*/  LDG.E R15, desc[UR4][R2.64] ;  /* 0x00000004020f7981 */ /* 0x001ea2000c1e1900 */
[----:B------:R-:W0:Y:S01]  /*00d0*/  LDCU UR4, c[0x0][0x2f8] ;  /* 0x00005f00ff0477ac */ /* 0x000e220008000800 */
[----:B------:R1:W1:Y:S01]  /*00e0*/  LDC.64 R8, c[0x4][R0] ;  /* 0x0100000000087b82 */ /* 0x0002620000000a00 */
[----:B----4-:R-:W-:Y:S01]  /*00f0*/  IMAD.U32 R4, RZ, RZ, UR8 ;  /* 0x00000008ff047e24 */ /* 0x010fe2000f8e00ff */
[----:B------:R-:W-:Y:S02]  /*0100*/  MOV R5, UR9 ;  /* 0x0000000900057c02 */ /* 0x000fe40008000f00 */
[----:B0-----:R-:W-:-:S04]  /*0110*/  IADD3 R6, P0, PT, R1, UR4, RZ ;  /* 0x0000000401067c10 */ /* 0x001fc8000ff1e0ff */
[----:B---3--:R-:W-:Y:S01]  /*0120*/  IADD3.X R7, PT, PT, RZ, UR6, RZ, P0, !PT ;  /* 0x00000006ff077c10 */ /* 0x008fe200087fe4ff */
[----:B-12---:R0:W-:Y:S08]  /*0130*/  STL.128 [R1], R12 ;  /* 0x0000000c01007387 */ /* 0x0061f00000100c00 */
[----:B------:R-:W-:-:S07]  /*0140*/  LEPC R20, `(.L_x_0) ;  /* 0x000000001014794e */ /* 0x000fce0000000000 */
[----:B0-----:R-:W-:Y:S05]  /*0150*/  CALL.ABS.NOINC R8 ;  /* 0x0000000008007343 */ /* 0x001fea0003c00000 */
.L_x_0:
[----:B------:R-:W-:Y:S05]  /*0160*/  EXIT ;  /* 0x000000000000794d */ /* 0x000fea0003800000 */
.L_x_1:
[----:B------:R-:W-:-:S00]  /*0170*/  BRA `(.L_x_1) ;  /* 0xfffffffc00fc7947 */ /* 0x000fc0000383ffff */
[----:B------:R-:W-:-:S00]  /*0180*/  NOP ;  /* 0x0000000000007918 */ /* 0x000fc00000000000 */
[----:B------:R-:W-:-:S00]  /*0190*/  NOP ;  /* 0x0000000000007918 */ /* 0x000fc00000000000 */
[----:B------:R-:W-:-:S00]  /*01a0*/  NOP ;  /* 0x0000000000007918 */ /* 0x000fc00000000000 */
[----:B------:R-:W-:-:S00]  /*01b0*/  NOP ;  /* 0x0000000000007918 */ /* 0x000fc00000000000 */
[----:B------:R-:W-:-:S00]  /*01c0*/  NOP ;  /* 0x0000000000007918 */ /* 0x000fc00000000000 */
[----:B------:R-:W-:-:S00]  /*01d0*/  NOP ;  /* 0x0000000000007918 */ /* 0x000fc00000000000 */
[----:B------:R-:W-:-:S00]  /*01e0*/  NOP ;  /* 0x0000000000007918 */ /* 0x000fc00000000000 */
[----:B------:R-:W-:-:S00]  /*01f0*/  NOP ;  /* 0x0000000000007918 */ /* 0x000fc00000000000 */
.L_x_4:


//--------------------- .text._Z25unique_idx_calc_threadIdxPi --------------------------
	.section	.text._Z25unique_idx_calc_threadIdxPi,"ax",@progbits
	.align	128
        .global         _Z25unique_idx_calc_threadIdxPi
        .type           _Z25unique_idx_calc_threadIdxPi,@function
        .size           _Z25unique_idx_calc_threadIdxPi,(.L_x_5 - _Z25unique_idx_calc_threadIdxPi)
        .other          _Z25unique_idx_calc_threadIdxPi,@"STO_CUDA_ENTRY STV_DEFAULT"
_Z25unique_idx_calc_threadIdxPi:
.text._Z25unique_idx_calc_threadIdxPi:
[----:B------:R-:W0:Y:S01]  /*0000*/  LDC R1, c[0x0][0x37c] ;  /* 0x0000df00ff017b82 */ /* 0x000e220000000800 */
[----:B------:R-:W1:Y:S01]  /*0010*/  S2R R8, SR_TID.X ;  /* 0x0000000000087919 */ /* 0x000e620000002100 */
[----:B------:R-:W2:Y:S06]  /*0020*/  LDCU UR6, c[0x0][0x2fc] ;  /* 0x00005f80ff0677ac */ /* 0x000eac0008000800 */
[----:B------:R-:W1:Y:S01]  /*0030*/  LDC R10, c[0x0][0x360] ;  /* 0x0000d800ff0a7b82 */ /* 0x000e620000000800 */
[----:B0-----:R-:W-:Y:S01]  /*0040*/  VIADD R1, R1, 0xfffffff0 ;  /* 0xfffffff001017836 */ /* 0x001fe20000000000 */
[----:B------:R-:W1:Y:S01]  /*0050*/  S2R R9, SR_CTAID.X ;  /* 0x0000000000097919 */ /* 0x000e620000002500 */
[----:B------:R-:W0:Y:S05]  /*0060*/  LDCU.64 UR4, c[0x0][0x358] ;  /* 0x00006b00ff0477ac */ /* 0x000e2a0008000a00 */
[----:B------:R-:W3:Y:S01]  /*0070*/  LDC.64 R2, c[0x0][0x380] ;  /* 0x0000e000ff027b82 */ /* 0x000ee20000000a00 */
[----:B------:R-:W-:Y:S01]  /*0080*/  MOV R0, 0x0 ;  /* 0x0000000000007802 */ /* 0x000fe20000000f00 */
[----:B------:R-:W4:Y:S01]  /*0090*/  LDCU.64 UR8, c[0x4][0x8] ;  /* 0x01000100ff0877ac */ /* 0x000f220008000a00 */
[----:B-1----:R-:W-:-:S04]  /*00a0*/  IMAD R8, R9, R10, R8 ;  /* 0x0000000a09087224 */ /* 0x002fc800078e0208 */
[----:B---3--:R-:W-:-:S05]  /*00b0*/  IMAD.WIDE R2, R8, 0x4, R2 ;  /* 0x0000000408027825 */ /* 0x008fca00078e0202 */
[----:B0-----:R-:W3:Y:S01]  /*00c0*/  LDG.E R11, desc[UR4][R2.64] ;  /* 0x00000004020b7981 */ /* 0x001ee2000c1e1900 */
[----:B------:R-:W0:Y:S01]  /*00d0*/  LDCU UR4, c[0x0][0x2f8] ;  /* 0x00005f00ff0477ac */ /* 0x000e220008000800 */
[----:B------:R1:W1:Y:S01]  /*00e0*/  LDC.64 R12, c[0x4][R0] ;  /* 0x01000000000c7b82 */ /* 0x0002620000000a00 */
[----:B----4-:R-:W-:Y:S01]  /*00f0*/  IMAD.U32 R4, RZ, RZ, UR8 ;  /* 0x00000008ff047e24 */ /* 0x010fe2000f8e00ff */
[----:B------:R-:W-:Y:S02]  /*0100*/  MOV R5, UR9 ;  /* 0x0000000900057c02 */ /* 0x000fe40008000f00 */
[----:B0-----:R-:W-:-:S04]  /*0110*/  IADD3 R6, P0, PT, R1, UR4, RZ ;  /* 0x0000000401067c10 */ /* 0x001fc8000ff1e0ff */
[----:B--2---:R-:W-:Y:S01]  /*0120*/  IADD3.X R7, PT, PT, RZ, UR6, RZ, P0, !PT ;  /* 0x00000006ff077c10 */ /* 0x004fe200087fe4ff */
[----:B-1-3--:R0:W-:Y:S08]  /*0130*/  STL.128 [R1], R8 ;  /* 0x0000000801007387 */ /* 0x00a1f00000100c00 */
[----:B------:R-:W-:-:S07]  /*0140*/  LEPC R20, `(.L_x_2) ;  /* 0x000000001014794e */ /* 0x000fce0000000000 */
[----:B0-----:R-:W-:Y:S05]  /*0150*/  CALL.ABS.NOINC R12 ;  /* 0x000000000c007343 */ /* 0x001fea0003c00000 */
.L_x_2:
[----:B------:R-:W-:Y:S05]  /*0160*/  EXIT ;  /* 0x000000000000794d */ /* 0x000fea0003800000 */
.L_x_3:
        /* <DEDUP_REMOVED lines=9> */
.L_x_5:


//--------------------- .nv.global.init           --------------------------
	.section	.nv.global.init,"aw",@progbits
.nv.global.init:
	.type		$str$1,@object
	.size		$str$1,($str - $str$1)
$str$1:
        /*0000*/ 	.byte	0x74, 0x68, 0x72, 0x65, 0x61, 0x64, 0x49, 0x64, 0x78, 0x2e, 0x78, 0x3a, 0x20, 0x25, 0x64, 0x2c
        /*0010*/ 	.byte	0x20, 0x62, 0x6c, 0x6f, 0x63, 0x6b, 0x49, 0x64, 0x78, 0x2e, 0x78, 0x3a, 0x20, 0x25, 0x64, 0x2c
        /*0020*/ 	.byte	0x20, 0x67, 0x69, 0x64, 0x2e, 0x78, 0x3a, 0x20, 0x25, 0x64, 0x2c, 0x20, 0x76, 0x61, 0x6c, 0x75
        /*0030*/ 	.byte	0x65, 0x3a, 0x20, 0x25, 0x64, 0x0a, 0x00
	.type		$str,@object
	.size		$str,(.L_0 - $str)
$str:
        /*0037*/ 	.byte	0x74, 0x68, 0x72, 0x65, 0x61, 0x64, 0x49, 0x64, 0x78, 0x2e, 0x78, 0x3a, 0x20, 0x25, 0x64, 0x2c
        /*0047*/ 	.byte	0x20, 0x62, 0x6c, 0x6f, 0x63, 0x6b, 0x49, 0x64, 0x78, 0x2e, 0x78, 0x3a, 0x20, 0x25, 0x64, 0x2c
        /*0057*/ 	.byte	0x20, 0x62, 0x6c, 0x6f, 0x63, 0x6b, 0x44, 0x69, 0x6d, 0x2e, 0x78, 0x3a, 0x20, 0x25, 0x64, 0x2c
        /*0067*/ 	.byte	0x20, 0x76, 0x61, 0x6c, 0x75, 0x65, 0x3a, 0x20, 0x25, 0x64, 0x0a, 0x00
.L_0:


//--------------------- .nv.shared.reserved.0     --------------------------
	.section	.nv.shared.reserved.0,"aw",@nobits
	.weak		__nv_reservedSMEM_offset_0_alias
	.size		__nv_reservedSMEM_offset_0_alias, 0, 64
	.other		__nv_reservedSMEM_offset_0_alias,@"STO_CUDA_RESERVED_SHARED STV_DEFAULT"
__nv_reservedSMEM_offset_0_alias:
	.zero		0
	.zero		64


//--------------------- .nv.constant0._Z15unique_gid_calcPi --------------------------
	.section	.nv.constant0._Z15unique_gid_calcPi,"a",@progbits
	.sectionflags	@""
	.align	4
.nv.constant0._Z15unique_gid_calcPi:
	.zero		904


//--------------------- .nv.constant0._Z25unique_idx_calc_threadIdxPi --------------------------
	.section	.nv.constant0._Z25unique_idx_calc_threadIdxPi,"a",@progbits
	.sectionflags	@""
	.align	4
.nv.constant0._Z25unique_idx_calc_threadIdxPi:
	.zero		904


//--------------------- SYMBOLS --------------------------

	.type		.nv.reservedSmem.offset0,@object
	.size		.nv.reservedSmem.offset0,0x4
	.type		vprintf,@function
